//
// Generated by NVIDIA NVVM Compiler
//
// Compiler Build ID: CL-36424714
// Cuda compilation tools, release 13.0, V13.0.88
// Based on NVVM 20.0.0
//

.version 9.0
.target sm_100
.address_size 64

	// .globl	_Z18hello_world_kernelv
.extern .func  (.param .b32 func_retval0) vprintf
(
	.param .b64 vprintf_param_0,
	.param .b64 vprintf_param_1
)
;
.global .align 1 .b8 $str[22] = {72, 101, 108, 108, 111, 32, 102, 114, 111, 109, 32, 116, 104, 114, 101, 97, 100, 32, 37, 100, 10};

.visible .entry _Z18hello_world_kernelv()
{
	.local .align 8 .b8 	__local_depot0[8];
	.reg .b64 	%SP;
	.reg .b64 	%SPL;
	.reg .b32 	%r<7>;
	.reg .b64 	%rd<5>;

	mov.u64 	%SPL, __local_depot0;
	cvta.local.u64 	%SP, %SPL;
	add.u64 	%rd1, %SP, 0;
	add.u64 	%rd2, %SPL, 0;
	mov.u32 	%r1, %ctaid.x;
	mov.u32 	%r2, %ntid.x;
	mov.u32 	%r3, %tid.x;
	mad.lo.s32 	%r4, %r1, %r2, %r3;
	st.local.u32 	[%rd2], %r4;
	mov.u64 	%rd3, $str;
	cvta.global.u64 	%rd4, %rd3;
	{ // callseq 0, 0
	.param .b64 param0;
	st.param.b64 	[param0], %rd4;
	.param .b64 param1;
	st.param.b64 	[param1], %rd1;
	.param .b32 retval0;
	call.uni (retval0), 
	vprintf, 
	(
	param0, 
	param1
	);
	ld.param.b32 	%r5, [retval0];
	} // callseq 0
	ret;

}


// ===== COMPILED SASS (sm_100) =====

	.target	sm_100

	.elftype	@"ET_EXEC"


//--------------------- .note.nv.tkinfo           --------------------------
	.section	.note.nv.tkinfo,"",@"SHT_NOTE"
	.sectionflags	@"SHF_NOTE_NV_TKINFO"
	.tkinfo
        /*0018*/ 	.word	0x00000002
        /*0030*/ 	.string	""
        /*0030*/ 	.string	"ptxas"
        /*0030*/ 	.string	"Cuda compilation tools, release 13.0, V13.0.88"
        /*0030*/ 	.string	"Build cuda_13.0.r13.0/compiler.36424714_0"
        /*0030*/ 	.string	"-arch sm_100 -m 64 "



//--------------------- .note.nv.cuinfo           --------------------------
	.section	.note.nv.cuinfo,"",@"SHT_NOTE"
	.sectionflags	@"SHF_NOTE_NV_CUINFO"
        /*0018*/ 	.short	0x0002
        /*001a*/ 	.short	0x0064
        /*001c*/ 	.short	0x0082
	.zero		2


//--------------------- .nv.info                  --------------------------
	.section	.nv.info,"",@"SHT_CUDA_INFO"
	.align	4


	//----- nvinfo : EIATTR_REGCOUNT
	.align		4
        /*0000*/ 	.byte	0x04, 0x2f
        /*0002*/ 	.short	(.L_2 - .L_1)
	.align		4
.L_1:
        /*0004*/ 	.word	index@(_Z18hello_world_kernelv)
        /*0008*/ 	.word	0x00000018


	//----- nvinfo : EIATTR_FRAME_SIZE
	.align		4
.L_2:
        /*000c*/ 	.byte	0x04, 0x11
        /*000e*/ 	.short	(.L_4 - .L_3)
	.align		4
.L_3:
        /*0010*/ 	.word	index@(_Z18hello_world_kernelv)
        /*0014*/ 	.word	0x00000008


	//----- nvinfo : EIATTR_MIN_STACK_SIZE
	.align		4
.L_4:
        /*0018*/ 	.byte	0x04, 0x12
        /*001a*/ 	.short	(.L_6 - .L_5)
	.align		4
.L_5:
        /*001c*/ 	.word	index@(_Z18hello_world_kernelv)
        /*0020*/ 	.word	0x00000008
.L_6:


//--------------------- .nv.compat                --------------------------
	.section	.nv.compat,"",@"SHT_CUDA_COMPAT_INFO"
	.align	4
        /*0000*/ 	.byte	0x02, 0x09, 0x00, 0x00, 0x02, 0x02, 0x01, 0x00, 0x02, 0x05, 0x05, 0x00, 0x03, 0x07, 0x01, 0x01
        /*0010*/ 	.byte	0x02, 0x03, 0x00, 0x00, 0x02, 0x06, 0x01, 0x00, 0x04, 0x0b, 0x08, 0x00, 0x09, 0x00, 0x00, 0x00
        /*0020*/ 	.byte	0x00, 0x00, 0x00, 0x00


//--------------------- .nv.info._Z18hello_world_kernelv --------------------------
	.section	.nv.info._Z18hello_world_kernelv,"",@"SHT_CUDA_INFO"
	.sectionflags	@""
	.align	4


	//----- nvinfo : EIATTR_CUDA_API_VERSION
	.align		4
        /*0000*/ 	.byte	0x04, 0x37
        /*0002*/ 	.short	(.L_8 - .L_7)
.L_7:
        /*0004*/ 	.word	0x00000082


	//----- nvinfo : EIATTR_SPARSE_MMA_MASK
	.align		4
.L_8:
        /*0008*/ 	.byte	0x03, 0x50
        /*000a*/ 	.short	0x0000


	//----- nvinfo : EIATTR_MAXREG_COUNT
	.align		4
        /*000c*/ 	.byte	0x03, 0x1b
        /*000e*/ 	.short	0x00ff


	//----- nvinfo : EIATTR_EXTERNS
	.align		4
        /*0010*/ 	.byte	0x04, 0x0f
        /*0012*/ 	.short	(.L_10 - .L_9)


	//   ....[0]....
	.align		4
.L_9:
        /*0014*/ 	.word	index@(vprintf)


	//----- nvinfo : EIATTR_MERCURY_ISA_VERSION
	.align		4
.L_10:
        /*0018*/ 	.byte	0x03, 0x5f
        /*001a*/ 	.short	0x0101


	//----- nvinfo : EIATTR_VRC_CTA_INIT_COUNT
	.align		4
        /*001c*/ 	.byte	0x02, 0x4a
	.zero		1
	.zero		1


	//----- nvinfo : EIATTR_SYSCALL_OFFSETS
	.align		4
        /*0020*/ 	.byte	0x04, 0x46
        /*0022*/ 	.short	(.L_12 - .L_11)


	//   ....[0]....
.L_11:
        /*0024*/ 	.word	0x00000110


	//----- nvinfo : EIATTR_EXIT_INSTR_OFFSETS
	.align		4
.L_12:
        /*0028*/ 	.byte	0x04, 0x1c
        /*002a*/ 	.short	(.L_14 - .L_13)


	//   ....[0]....
.L_13:
        /*002c*/ 	.word	0x00000120


	//----- nvinfo : EIATTR_SW_WAR
	.align		4
.L_14:
        /*0030*/ 	.byte	0x04, 0x36
        /*0032*/ 	.short	(.L_16 - .L_15)
.L_15:
        /*0034*/ 	.word	0x00000008
.L_16:


//--------------------- .nv.callgraph             --------------------------
	.section	.nv.callgraph,"",@"SHT_CUDA_CALLGRAPH"
	.align	4
	.sectionentsize	8
	.align		4
        /*0000*/ 	.word	0x00000000
	.align		4
        /*0004*/ 	.word	0xffffffff
	.align		4
        /*0008*/ 	.word	index@(_Z18hello_world_kernelv)
	.align		4
        /*000c*/ 	.word	index@(vprintf)
	.align		4
        /*0010*/ 	.word	0x00000000
	.align		4
        /*0014*/ 	.word	0xfffffffe
	.align		4
        /*0018*/ 	.word	0x00000000
	.align		4
        /*001c*/ 	.word	0xfffffffd
	.align		4
        /*0020*/ 	.word	0x00000000
	.align		4
        /*0024*/ 	.word	0xfffffffc


//--------------------- .nv.constant4             --------------------------
	.section	.nv.constant4,"a",@progbits
	.align	8
	.align		8
.nv.constant4:
        /*0000*/ 	.dword	vprintf
	.align		8
        /*0008*/ 	.dword	$str


//--------------------- .text._Z18hello_world_kernelv --------------------------
	.section	.text._Z18hello_world_kernelv,"ax",@progbits
	.align	128
        .global         _Z18hello_world_kernelv
        .type           _Z18hello_world_kernelv,@function
        .size           _Z18hello_world_kernelv,(.L_x_2 - _Z18hello_world_kernelv)
        .other          _Z18hello_world_kernelv,@"STO_CUDA_ENTRY STV_DEFAULT"
_Z18hello_world_kernelv:
.text._Z18hello_world_kernelv:
[----:B------:R-:W0:Y:S01]  /*0000*/  LDC R1, c[0x0][0x37c] ;  /* 0x0000df00ff017b82 */ /* 0x000e220000000800 */
[----:B------:R-:W1:Y:S01]  /*0010*/  S2R R3, SR_TID.X ;  /* 0x0000000000037919 */ /* 0x000e620000002100 */
[----:B------:R-:W2:Y:S06]  /*0020*/  LDCU UR5, c[0x0][0x2fc] ;  /* 0x00005f80ff0577ac */ /* 0x000eac0008000800 */
[----:B------:R-:W1:Y:S01]  /*0030*/  S2UR UR6, SR_CTAID.X ;  /* 0x00000000000679c3 */ /* 0x000e620000002500 */
[----:B------:R-:W-:Y:S01]  /*0040*/  MOV R2, 0x0 ;  /* 0x0000000000027802 */ /* 0x000fe20000000f00 */
[----:B0-----:R-:W-:Y:S01]  /*0050*/  VIADD R1, R1, 0xfffffff8 ;  /* 0xfffffff801017836 */ /* 0x001fe20000000000 */
[----:B------:R-:W0:Y:S05]  /*0060*/  LDCU UR4, c[0x0][0x2f8] ;  /* 0x00005f00ff0477ac */ /* 0x000e2a0008000800 */
[----:B------:R-:W1:Y:S01]  /*0070*/  LDC R0, c[0x0][0x360] ;  /* 0x0000d800ff007b82 */ /* 0x000e620000000800 */
[----:B0-----:R-:W-:-:S05]  /*0080*/  IADD3 R6, P0, PT, R1, UR4, RZ ;  /* 0x0000000401067c10 */ /* 0x001fca000ff1e0ff */
[----:B--2---:R-:W-:Y:S02]  /*0090*/  IMAD.X R7, RZ, RZ, UR5, P0 ;  /* 0x00000005ff077e24 */ /* 0x004fe400080e06ff */
[----:B-1----:R-:W-:Y:S01]  /*00a0*/  IMAD R0, R0, UR6, R3 ;  /* 0x0000000600007c24 */ /* 0x002fe2000f8e0203 */
[----:B------:R-:W0:Y:S01]  /*00b0*/  LDCU.64 UR6, c[0x4][0x8] ;  /* 0x01000100ff0677ac */ /* 0x000e220008000a00 */
[----:B------:R-:W1:Y:S03]  /*00c0*/  LDC.64 R2, c[0x4][R2] ;  /* 0x0100000002027b82 */ /* 0x000e660000000a00 */
[----:B------:R2:W-:Y:S01]  /*00d0*/  STL [R1], R0 ;  /* 0x0000000001007387 */ /* 0x0005e20000100800 */
[----:B0-----:R-:W-:Y:S01]  /*00e0*/  IMAD.U32 R4, RZ, RZ, UR6 ;  /* 0x00000006ff047e24 */ /* 0x001fe2000f8e00ff */
[----:B--2---:R-:W-:-:S07]  /*00f0*/  MOV R5, UR7 ;  /* 0x0000000700057c02 */ /* 0x004fce0008000f00 */
[----:B------:R-:W-:-:S07]  /*0100*/  LEPC R20, `(.L_x_0) ;  /* 0x000000001014794e */ /* 0x000fce0000000000 */
[----:B-1----:R-:W-:Y:S05]  /*0110*/  CALL.ABS.NOINC R2 ;  /* 0x0000000002007343 */ /* 0x002fea0003c00000 */
.L_x_0:
[----:B------:R-:W-:Y:S05]  /*0120*/  EXIT ;  /* 0x000000000000794d */ /* 0x000fea0003800000 */
.L_x_1:
[----:B------:R-:W-:-:S00]  /*0130*/  BRA `(.L_x_1) ;  /* 0xfffffffc00fc7947 */ /* 0x000fc0000383ffff */
[----:B------:R-:W-:-:S00]  /*0140*/  NOP ;  /* 0x0000000000007918 */ /* 0x000fc00000000000 */
        /* <DEDUP_REMOVED lines=11> */
.L_x_2:


//--------------------- .nv.global.init           --------------------------
	.section	.nv.global.init,"aw",@progbits
.nv.global.init:
	.type		$str,@object
	.size		$str,(.L_0 - $str)
$str:
        /*0000*/ 	.byte	0x48, 0x65, 0x6c, 0x6c, 0x6f, 0x20, 0x66, 0x72, 0x6f, 0x6d, 0x20, 0x74, 0x68, 0x72, 0x65, 0x61
        /*0010*/ 	.byte	0x64, 0x20, 0x25, 0x64, 0x0a, 0x00
.L_0:


//--------------------- .nv.shared.reserved.0     --------------------------
	.section	.nv.shared.reserved.0,"aw",@nobits
	.weak		__nv_reservedSMEM_offset_0_alias
	.size		__nv_reservedSMEM_offset_0_alias, 0, 64
	.other		__nv_reservedSMEM_offset_0_alias,@"STO_CUDA_RESERVED_SHARED STV_DEFAULT"
__nv_reservedSMEM_offset_0_alias:
	.zero		0
	.zero		64


//--------------------- .nv.constant0._Z18hello_world_kernelv --------------------------
	.section	.nv.constant0._Z18hello_world_kernelv,"a",@progbits
	.sectionflags	@""
	.align	4
.nv.constant0._Z18hello_world_kernelv:
	.zero		896


//--------------------- SYMBOLS --------------------------

	.type		.nv.reservedSmem.offset0,@object
	.size		.nv.reservedSmem.offset0,0x4
	.type		vprintf,@function
